//
// Generated by NVIDIA NVVM Compiler
//
// Compiler Build ID: CL-36424714
// Cuda compilation tools, release 13.0, V13.0.88
// Based on NVVM 20.0.0
//

.version 9.0
.target sm_100
.address_size 64

	// .globl	_Z32print_threadIds_blockIds_gridDimv
.extern .func  (.param .b32 func_retval0) vprintf
(
	.param .b64 vprintf_param_0,
	.param .b64 vprintf_param_1
)
;
.global .align 1 .b8 $str[151] = {116, 104, 114, 101, 97, 100, 73, 100, 120, 46, 120, 58, 32, 37, 100, 44, 32, 116, 104, 114, 101, 97, 100, 73, 100, 120, 46, 121, 58, 32, 37, 100, 44, 32, 116, 104, 114, 101, 97, 100, 73, 100, 120, 46, 122, 58, 32, 37, 100, 44, 32, 32, 32, 32, 98, 108, 111, 99, 107, 73, 100, 120, 46, 120, 58, 32, 37, 100, 44, 32, 98, 108, 111, 99, 107, 73, 100, 120, 46, 121, 58, 32, 37, 100, 44, 32, 98, 108, 111, 99, 107, 73, 100, 120, 46, 122, 58, 32, 37, 100, 44, 32, 32, 32, 32, 103, 114, 105, 100, 68, 105, 109, 46, 120, 58, 32, 37, 100, 44, 32, 103, 114, 105, 100, 68, 105, 109, 46, 121, 58, 32, 37, 100, 44, 32, 103, 114, 105, 100, 68, 105, 109, 46, 122, 58, 32, 37, 100, 32, 10};

.visible .entry _Z32print_threadIds_blockIds_gridDimv()
{
	.local .align 8 .b8 	__local_depot0[40];
	.reg .b64 	%SP;
	.reg .b64 	%SPL;
	.reg .b32 	%r<12>;
	.reg .b64 	%rd<5>;

	mov.u64 	%SPL, __local_depot0;
	cvta.local.u64 	%SP, %SPL;
	add.u64 	%rd1, %SP, 0;
	add.u64 	%rd2, %SPL, 0;
	mov.u32 	%r1, %tid.x;
	mov.u32 	%r2, %tid.y;
	mov.u32 	%r3, %tid.z;
	mov.u32 	%r4, %ctaid.x;
	mov.u32 	%r5, %ctaid.y;
	mov.u32 	%r6, %ctaid.z;
	mov.u32 	%r7, %nctaid.x;
	mov.u32 	%r8, %nctaid.y;
	mov.u32 	%r9, %nctaid.z;
	st.local.v2.u32 	[%rd2], {%r1, %r2};
	st.local.v2.u32 	[%rd2+8], {%r3, %r4};
	st.local.v2.u32 	[%rd2+16], {%r5, %r6};
	st.local.v2.u32 	[%rd2+24], {%r7, %r8};
	st.local.u32 	[%rd2+32], %r9;
	mov.u64 	%rd3, $str;
	cvta.global.u64 	%rd4, %rd3;
	{ // callseq 0, 0
	.param .b64 param0;
	st.param.b64 	[param0], %rd4;
	.param .b64 param1;
	st.param.b64 	[param1], %rd1;
	.param .b32 retval0;
	call.uni (retval0), 
	vprintf, 
	(
	param0, 
	param1
	);
	ld.param.b32 	%r10, [retval0];
	} // callseq 0
	ret;

}


// ===== COMPILED SASS (sm_100) =====

	.target	sm_100

	.elftype	@"ET_EXEC"


//--------------------- .note.nv.tkinfo           --------------------------
	.section	.note.nv.tkinfo,"",@"SHT_NOTE"
	.sectionflags	@"SHF_NOTE_NV_TKINFO"
	.tkinfo
        /*0018*/ 	.word	0x00000002
        /*0030*/ 	.string	""
        /*0030*/ 	.string	"ptxas"
        /*0030*/ 	.string	"Cuda compilation tools, release 13.0, V13.0.88"
        /*0030*/ 	.string	"Build cuda_13.0.r13.0/compiler.36424714_0"
        /*0030*/ 	.string	"-arch sm_100 -m 64 "



//--------------------- .note.nv.cuinfo           --------------------------
	.section	.note.nv.cuinfo,"",@"SHT_NOTE"
	.sectionflags	@"SHF_NOTE_NV_CUINFO"
        /*0018*/ 	.short	0x0002
        /*001a*/ 	.short	0x0064
        /*001c*/ 	.short	0x0082
	.zero		2


//--------------------- .nv.info                  --------------------------
	.section	.nv.info,"",@"SHT_CUDA_INFO"
	.align	4


	//----- nvinfo : EIATTR_REGCOUNT
	.align		4
        /*0000*/ 	.byte	0x04, 0x2f
        /*0002*/ 	.short	(.L_2 - .L_1)
	.align		4
.L_1:
        /*0004*/ 	.word	index@(_Z32print_threadIds_blockIds_gridDimv)
        /*0008*/ 	.word	0x00000018


	//----- nvinfo : EIATTR_FRAME_SIZE
	.align		4
.L_2:
        /*000c*/ 	.byte	0x04, 0x11
        /*000e*/ 	.short	(.L_4 - .L_3)
	.align		4
.L_3:
        /*0010*/ 	.word	index@(_Z32print_threadIds_blockIds_gridDimv)
        /*0014*/ 	.word	0x00000028


	//----- nvinfo : EIATTR_MIN_STACK_SIZE
	.align		4
.L_4:
        /*0018*/ 	.byte	0x04, 0x12
        /*001a*/ 	.short	(.L_6 - .L_5)
	.align		4
.L_5:
        /*001c*/ 	.word	index@(_Z32print_threadIds_blockIds_gridDimv)
        /*0020*/ 	.word	0x00000028
.L_6:


//--------------------- .nv.compat                --------------------------
	.section	.nv.compat,"",@"SHT_CUDA_COMPAT_INFO"
	.align	4
        /*0000*/ 	.byte	0x02, 0x09, 0x00, 0x00, 0x02, 0x02, 0x01, 0x00, 0x02, 0x05, 0x05, 0x00, 0x03, 0x07, 0x01, 0x01
        /*0010*/ 	.byte	0x02, 0x03, 0x00, 0x00, 0x02, 0x06, 0x01, 0x00, 0x04, 0x0b, 0x08, 0x00, 0x09, 0x00, 0x00, 0x00
        /*0020*/ 	.byte	0x00, 0x00, 0x00, 0x00


//--------------------- .nv.info._Z32print_threadIds_blockIds_gridDimv --------------------------
	.section	.nv.info._Z32print_threadIds_blockIds_gridDimv,"",@"SHT_CUDA_INFO"
	.sectionflags	@""
	.align	4


	//----- nvinfo : EIATTR_CUDA_API_VERSION
	.align		4
        /*0000*/ 	.byte	0x04, 0x37
        /*0002*/ 	.short	(.L_8 - .L_7)
.L_7:
        /*0004*/ 	.word	0x00000082


	//----- nvinfo : EIATTR_SPARSE_MMA_MASK
	.align		4
.L_8:
        /*0008*/ 	.byte	0x03, 0x50
        /*000a*/ 	.short	0x0000


	//----- nvinfo : EIATTR_MAXREG_COUNT
	.align		4
        /*000c*/ 	.byte	0x03, 0x1b
        /*000e*/ 	.short	0x00ff


	//----- nvinfo : EIATTR_EXTERNS
	.align		4
        /*0010*/ 	.byte	0x04, 0x0f
        /*0012*/ 	.short	(.L_10 - .L_9)


	//   ....[0]....
	.align		4
.L_9:
        /*0014*/ 	.word	index@(vprintf)


	//----- nvinfo : EIATTR_MERCURY_ISA_VERSION
	.align		4
.L_10:
        /*0018*/ 	.byte	0x03, 0x5f
        /*001a*/ 	.short	0x0101


	//----- nvinfo : EIATTR_VRC_CTA_INIT_COUNT
	.align		4
        /*001c*/ 	.byte	0x02, 0x4a
	.zero		1
	.zero		1


	//----- nvinfo : EIATTR_SYSCALL_OFFSETS
	.align		4
        /*0020*/ 	.byte	0x04, 0x46
        /*0022*/ 	.short	(.L_12 - .L_11)


	//   ....[0]....
.L_11:
        /*0024*/ 	.word	0x000001a0


	//----- nvinfo : EIATTR_EXIT_INSTR_OFFSETS
	.align		4
.L_12:
        /*0028*/ 	.byte	0x04, 0x1c
        /*002a*/ 	.short	(.L_14 - .L_13)


	//   ....[0]....
.L_13:
        /*002c*/ 	.word	0x000001b0


	//----- nvinfo : EIATTR_SW_WAR
	.align		4
.L_14:
        /*0030*/ 	.byte	0x04, 0x36
        /*0032*/ 	.short	(.L_16 - .L_15)
.L_15:
        /*0034*/ 	.word	0x00000008
.L_16:


//--------------------- .nv.callgraph             --------------------------
	.section	.nv.callgraph,"",@"SHT_CUDA_CALLGRAPH"
	.align	4
	.sectionentsize	8
	.align		4
        /*0000*/ 	.word	0x00000000
	.align		4
        /*0004*/ 	.word	0xffffffff
	.align		4
        /*0008*/ 	.word	index@(_Z32print_threadIds_blockIds_gridDimv)
	.align		4
        /*000c*/ 	.word	index@(vprintf)
	.align		4
        /*0010*/ 	.word	0x00000000
	.align		4
        /*0014*/ 	.word	0xfffffffe
	.align		4
        /*0018*/ 	.word	0x00000000
	.align		4
        /*001c*/ 	.word	0xfffffffd
	.align		4
        /*0020*/ 	.word	0x00000000
	.align		4
        /*0024*/ 	.word	0xfffffffc


//--------------------- .nv.constant4             --------------------------
	.section	.nv.constant4,"a",@progbits
	.align	8
	.align		8
.nv.constant4:
        /*0000*/ 	.dword	vprintf
	.align		8
        /*0008*/ 	.dword	$str


//--------------------- .text._Z32print_threadIds_blockIds_gridDimv --------------------------
	.section	.text._Z32print_threadIds_blockIds_gridDimv,"ax",@progbits
	.align	128
        .global         _Z32print_threadIds_blockIds_gridDimv
        .type           _Z32print_threadIds_blockIds_gridDimv,@function
        .size           _Z32print_threadIds_blockIds_gridDimv,(.L_x_2 - _Z32print_threadIds_blockIds_gridDimv)
        .other          _Z32print_threadIds_blockIds_gridDimv,@"STO_CUDA_ENTRY STV_DEFAULT"
_Z32print_threadIds_blockIds_gridDimv:
.text._Z32print_threadIds_blockIds_gridDimv:
[----:B------:R-:W0:Y:S01]  /*0000*/  LDC R1, c[0x0][0x37c] ;  /* 0x0000df00ff017b82 */ /* 0x000e220000000800 */
[----:B------:R-:W1:Y:S01]  /*0010*/  S2R R8, SR_TID.X ;  /* 0x0000000000087919 */ /* 0x000e620000002100 */
[----:B------:R-:W2:Y:S06]  /*0020*/  LDCU UR5, c[0x0][0x2fc] ;  /* 0x00005f80ff0577ac */ /* 0x000eac0008000800 */
[----:B------:R-:W3:Y:S01]  /*0030*/  LDC R14, c[0x0][0x370] ;  /* 0x0000dc00ff0e7b82 */ /* 0x000ee20000000800 */
[----:B0-----:R-:W-:Y:S01]  /*0040*/  VIADD R1, R1, 0xffffffd8 ;  /* 0xffffffd801017836 */ /* 0x001fe20000000000 */
[----:B------:R-:W1:Y:S01]  /*0050*/  S2R R9, SR_TID.Y ;  /* 0x0000000000097919 */ /* 0x000e620000002200 */
[----:B------:R-:W-:Y:S01]  /*0060*/  MOV R0, 0x0 ;  /* 0x0000000000007802 */ /* 0x000fe20000000f00 */
[----:B------:R-:W0:Y:S01]  /*0070*/  LDCU UR4, c[0x0][0x2f8] ;  /* 0x00005f00ff0477ac */ /* 0x000e220008000800 */
[----:B------:R-:W4:Y:S03]  /*0080*/  S2R R10, SR_TID.Z ;  /* 0x00000000000a7919 */ /* 0x000f260000002300 */
[----:B------:R-:W3:Y:S01]  /*0090*/  LDC R15, c[0x0][0x374] ;  /* 0x0000dd00ff0f7b82 */ /* 0x000ee20000000800 */
[----:B------:R-:W5:Y:S01]  /*00a0*/  LDCU.64 UR6, c[0x4][0x8] ;  /* 0x01000100ff0677ac */ /* 0x000f620008000a00 */
[----:B------:R-:W4:Y:S01]  /*00b0*/  S2R R11, SR_CTAID.X ;  /* 0x00000000000b7919 */ /* 0x000f220000002500 */
[----:B------:R-:W4:Y:S05]  /*00c0*/  S2R R12, SR_CTAID.Y ;  /* 0x00000000000c7919 */ /* 0x000f2a0000002600 */
[----:B------:R-:W4:Y:S01]  /*00d0*/  LDC R16, c[0x0][0x378] ;  /* 0x0000de00ff107b82 */ /* 0x000f220000000800 */
[----:B------:R-:W4:Y:S01]  /*00e0*/  S2R R13, SR_CTAID.Z ;  /* 0x00000000000d7919 */ /* 0x000f220000002700 */
[----:B0-----:R-:W-:-:S06]  /*00f0*/  IADD3 R6, P0, PT, R1, UR4, RZ ;  /* 0x0000000401067c10 */ /* 0x001fcc000ff1e0ff */
[----:B------:R0:W0:Y:S01]  /*0100*/  LDC.64 R2, c[0x4][R0] ;  /* 0x0100000000027b82 */ /* 0x0000220000000a00 */
[----:B-----5:R-:W-:Y:S01]  /*0110*/  IMAD.U32 R4, RZ, RZ, UR6 ;  /* 0x00000006ff047e24 */ /* 0x020fe2000f8e00ff */
[----:B------:R-:W-:Y:S01]  /*0120*/  MOV R5, UR7 ;  /* 0x0000000700057c02 */ /* 0x000fe20008000f00 */
[----:B--2---:R-:W-:Y:S01]  /*0130*/  IMAD.X R7, RZ, RZ, UR5, P0 ;  /* 0x00000005ff077e24 */ /* 0x004fe200080e06ff */
[----:B---3--:R2:W-:Y:S04]  /*0140*/  STL.64 [R1+0x18], R14 ;  /* 0x0000180e01007387 */ /* 0x0085e80000100a00 */
[----:B-1----:R2:W-:Y:S04]  /*0150*/  STL.64 [R1], R8 ;  /* 0x0000000801007387 */ /* 0x0025e80000100a00 */
[----:B----4-:R2:W-:Y:S04]  /*0160*/  STL [R1+0x20], R16 ;  /* 0x0000201001007387 */ /* 0x0105e80000100800 */
[----:B------:R2:W-:Y:S04]  /*0170*/  STL.64 [R1+0x8], R10 ;  /* 0x0000080a01007387 */ /* 0x0005e80000100a00 */
[----:B------:R2:W-:Y:S02]  /*0180*/  STL.64 [R1+0x10], R12 ;  /* 0x0000100c01007387 */ /* 0x0005e40000100a00 */
[----:B------:R-:W-:-:S07]  /*0190*/  LEPC R20, `(.L_x_0) ;  /* 0x000000001014794e */ /* 0x000fce0000000000 */
[----:B0-2---:R-:W-:Y:S05]  /*01a0*/  CALL.ABS.NOINC R2 ;  /* 0x0000000002007343 */ /* 0x005fea0003c00000 */
.L_x_0:
[----:B------:R-:W-:Y:S05]  /*01b0*/  EXIT ;  /* 0x000000000000794d */ /* 0x000fea0003800000 */
.L_x_1:
[----:B------:R-:W-:-:S00]  /*01c0*/  BRA `(.L_x_1) ;  /* 0xfffffffc00fc7947 */ /* 0x000fc0000383ffff */
[----:B------:R-:W-:-:S00]  /*01d0*/  NOP ;  /* 0x0000000000007918 */ /* 0x000fc00000000000 */
        /* <DEDUP_REMOVED lines=10> */
.L_x_2:


//--------------------- .nv.global.init           --------------------------
	.section	.nv.global.init,"aw",@progbits
.nv.global.init:
	.type		$str,@object
	.size		$str,(.L_0 - $str)
$str:
        /*0000*/ 	.byte	0x74, 0x68, 0x72, 0x65, 0x61, 0x64, 0x49, 0x64, 0x78, 0x2e, 0x78, 0x3a, 0x20, 0x25, 0x64, 0x2c
        /* <DEDUP_REMOVED lines=8> */
        /*0090*/ 	.byte	0x3a, 0x20, 0x25, 0x64, 0x20, 0x0a, 0x00
.L_0:


//--------------------- .nv.shared.reserved.0     --------------------------
	.section	.nv.shared.reserved.0,"aw",@nobits
	.weak		__nv_reservedSMEM_offset_0_alias
	.size		__nv_reservedSMEM_offset_0_alias, 0, 64
	.other		__nv_reservedSMEM_offset_0_alias,@"STO_CUDA_RESERVED_SHARED STV_DEFAULT"
__nv_reservedSMEM_offset_0_alias:
	.zero		0
	.zero		64


//--------------------- .nv.constant0._Z32print_threadIds_blockIds_gridDimv --------------------------
	.section	.nv.constant0._Z32print_threadIds_blockIds_gridDimv,"a",@progbits
	.sectionflags	@""
	.align	4
.nv.constant0._Z32print_threadIds_blockIds_gridDimv:
	.zero		896


//--------------------- SYMBOLS --------------------------

	.type		.nv.reservedSmem.offset0,@object
	.size		.nv.reservedSmem.offset0,0x4
	.type		vprintf,@function
